//
// Generated by NVIDIA NVVM Compiler
//
// Compiler Build ID: CL-36424714
// Cuda compilation tools, release 13.0, V13.0.88
// Based on NVVM 20.0.0
//

.version 9.0
.target sm_100
.address_size 64

	// .globl	_Z10stencil_1dPiS_
// _ZZ10stencil_1dPiS_E4temp has been demoted

.visible .entry _Z10stencil_1dPiS_(
	.param .u64 .ptr .align 1 _Z10stencil_1dPiS__param_0,
	.param .u64 .ptr .align 1 _Z10stencil_1dPiS__param_1
)
{
	.reg .pred 	%p<3>;
	.reg .b32 	%r<44>;
	.reg .b64 	%rd<11>;
	// demoted variable
	.shared .align 4 .b8 _ZZ10stencil_1dPiS_E4temp[1080];
	ld.param.u64 	%rd4, [_Z10stencil_1dPiS__param_0];
	ld.param.u64 	%rd3, [_Z10stencil_1dPiS__param_1];
	cvta.to.global.u64 	%rd1, %rd4;
	mov.u32 	%r5, %tid.x;
	mov.u32 	%r6, %ctaid.x;
	mov.u32 	%r7, %ntid.x;
	mad.lo.s32 	%r1, %r6, %r7, %r5;
	mul.wide.s32 	%rd5, %r1, 4;
	add.s64 	%rd2, %rd1, %rd5;
	ld.global.u32 	%r8, [%rd2];
	shl.b32 	%r9, %r5, 2;
	mov.u32 	%r10, _ZZ10stencil_1dPiS_E4temp;
	add.s32 	%r2, %r10, %r9;
	st.shared.u32 	[%r2+28], %r8;
	setp.gt.u32 	%p1, %r5, 6;
	@%p1 bra 	$L__BB0_4;
	setp.lt.s32 	%p2, %r1, 7;
	mov.b32 	%r43, 0;
	@%p2 bra 	$L__BB0_3;
	add.s32 	%r12, %r1, -7;
	mul.wide.u32 	%rd6, %r12, 4;
	add.s64 	%rd7, %rd1, %rd6;
	ld.global.u32 	%r43, [%rd7];
$L__BB0_3:
	st.shared.u32 	[%r2], %r43;
	ld.global.u32 	%r13, [%rd2+1024];
	st.shared.u32 	[%r2+1052], %r13;
$L__BB0_4:
	bar.sync 	0;
	ld.shared.u32 	%r14, [%r2];
	ld.shared.u32 	%r15, [%r2+4];
	add.s32 	%r16, %r15, %r14;
	ld.shared.u32 	%r17, [%r2+8];
	add.s32 	%r18, %r17, %r16;
	ld.shared.u32 	%r19, [%r2+12];
	add.s32 	%r20, %r19, %r18;
	ld.shared.u32 	%r21, [%r2+16];
	add.s32 	%r22, %r21, %r20;
	ld.shared.u32 	%r23, [%r2+20];
	add.s32 	%r24, %r23, %r22;
	ld.shared.u32 	%r25, [%r2+24];
	add.s32 	%r26, %r25, %r24;
	ld.shared.u32 	%r27, [%r2+28];
	add.s32 	%r28, %r27, %r26;
	ld.shared.u32 	%r29, [%r2+32];
	add.s32 	%r30, %r29, %r28;
	ld.shared.u32 	%r31, [%r2+36];
	add.s32 	%r32, %r31, %r30;
	ld.shared.u32 	%r33, [%r2+40];
	add.s32 	%r34, %r33, %r32;
	ld.shared.u32 	%r35, [%r2+44];
	add.s32 	%r36, %r35, %r34;
	ld.shared.u32 	%r37, [%r2+48];
	add.s32 	%r38, %r37, %r36;
	ld.shared.u32 	%r39, [%r2+52];
	add.s32 	%r40, %r39, %r38;
	ld.shared.u32 	%r41, [%r2+56];
	add.s32 	%r42, %r41, %r40;
	cvta.to.global.u64 	%rd8, %rd3;
	add.s64 	%rd10, %rd8, %rd5;
	st.global.u32 	[%rd10], %r42;
	ret;

}


// ===== COMPILED SASS (sm_100) =====

	.target	sm_100

	.elftype	@"ET_EXEC"


//--------------------- .note.nv.tkinfo           --------------------------
	.section	.note.nv.tkinfo,"",@"SHT_NOTE"
	.sectionflags	@"SHF_NOTE_NV_TKINFO"
	.tkinfo
        /*0018*/ 	.word	0x00000002
        /*0030*/ 	.string	""
        /*0030*/ 	.string	"ptxas"
        /*0030*/ 	.string	"Cuda compilation tools, release 13.0, V13.0.88"
        /*0030*/ 	.string	"Build cuda_13.0.r13.0/compiler.36424714_0"
        /*0030*/ 	.string	"-arch sm_100 -m 64 "



//--------------------- .note.nv.cuinfo           --------------------------
	.section	.note.nv.cuinfo,"",@"SHT_NOTE"
	.sectionflags	@"SHF_NOTE_NV_CUINFO"
        /*0018*/ 	.short	0x0002
        /*001a*/ 	.short	0x0064
        /*001c*/ 	.short	0x0082
	.zero		2


//--------------------- .nv.info                  --------------------------
	.section	.nv.info,"",@"SHT_CUDA_INFO"
	.align	4


	//----- nvinfo : EIATTR_REGCOUNT
	.align		4
        /*0000*/ 	.byte	0x04, 0x2f
        /*0002*/ 	.short	(.L_1 - .L_0)
	.align		4
.L_0:
        /*0004*/ 	.word	index@(_Z10stencil_1dPiS_)
        /*0008*/ 	.word	0x00000018


	//----- nvinfo : EIATTR_FRAME_SIZE
	.align		4
.L_1:
        /*000c*/ 	.byte	0x04, 0x11
        /*000e*/ 	.short	(.L_3 - .L_2)
	.align		4
.L_2:
        /*0010*/ 	.word	index@(_Z10stencil_1dPiS_)
        /*0014*/ 	.word	0x00000000


	//----- nvinfo : EIATTR_MIN_STACK_SIZE
	.align		4
.L_3:
        /*0018*/ 	.byte	0x04, 0x12
        /*001a*/ 	.short	(.L_5 - .L_4)
	.align		4
.L_4:
        /*001c*/ 	.word	index@(_Z10stencil_1dPiS_)
        /*0020*/ 	.word	0x00000000
.L_5:


//--------------------- .nv.compat                --------------------------
	.section	.nv.compat,"",@"SHT_CUDA_COMPAT_INFO"
	.align	4
        /*0000*/ 	.byte	0x02, 0x09, 0x00, 0x00, 0x02, 0x02, 0x01, 0x00, 0x02, 0x05, 0x05, 0x00, 0x03, 0x07, 0x01, 0x01
        /*0010*/ 	.byte	0x02, 0x03, 0x00, 0x00, 0x02, 0x06, 0x01, 0x00, 0x04, 0x0b, 0x08, 0x00, 0x09, 0x00, 0x00, 0x00
        /*0020*/ 	.byte	0x00, 0x00, 0x00, 0x00


//--------------------- .nv.info._Z10stencil_1dPiS_ --------------------------
	.section	.nv.info._Z10stencil_1dPiS_,"",@"SHT_CUDA_INFO"
	.sectionflags	@""
	.align	4


	//----- nvinfo : EIATTR_CUDA_API_VERSION
	.align		4
        /*0000*/ 	.byte	0x04, 0x37
        /*0002*/ 	.short	(.L_7 - .L_6)
.L_6:
        /*0004*/ 	.word	0x00000082


	//----- nvinfo : EIATTR_KPARAM_INFO
	.align		4
.L_7:
        /*0008*/ 	.byte	0x04, 0x17
        /*000a*/ 	.short	(.L_9 - .L_8)
.L_8:
        /*000c*/ 	.word	0x00000000
        /*0010*/ 	.short	0x0001
        /*0012*/ 	.short	0x0008
        /*0014*/ 	.byte	0x00, 0xf5, 0x21, 0x00


	//----- nvinfo : EIATTR_KPARAM_INFO
	.align		4
.L_9:
        /*0018*/ 	.byte	0x04, 0x17
        /*001a*/ 	.short	(.L_11 - .L_10)
.L_10:
        /*001c*/ 	.word	0x00000000
        /*0020*/ 	.short	0x0000
        /*0022*/ 	.short	0x0000
        /*0024*/ 	.byte	0x00, 0xf5, 0x21, 0x00


	//----- nvinfo : EIATTR_SPARSE_MMA_MASK
	.align		4
.L_11:
        /*0028*/ 	.byte	0x03, 0x50
        /*002a*/ 	.short	0x0000


	//----- nvinfo : EIATTR_MAXREG_COUNT
	.align		4
        /*002c*/ 	.byte	0x03, 0x1b
        /*002e*/ 	.short	0x00ff


	//----- nvinfo : EIATTR_NUM_BARRIERS
	.align		4
        /*0030*/ 	.byte	0x02, 0x4c
        /*0032*/ 	.byte	0x01
	.zero		1


	//----- nvinfo : EIATTR_MERCURY_ISA_VERSION
	.align		4
        /*0034*/ 	.byte	0x03, 0x5f
        /*0036*/ 	.short	0x0101


	//----- nvinfo : EIATTR_VRC_CTA_INIT_COUNT
	.align		4
        /*0038*/ 	.byte	0x02, 0x4a
	.zero		1
	.zero		1


	//----- nvinfo : EIATTR_EXIT_INSTR_OFFSETS
	.align		4
        /*003c*/ 	.byte	0x04, 0x1c
        /*003e*/ 	.short	(.L_13 - .L_12)


	//   ....[0]....
.L_12:
        /*0040*/ 	.word	0x00000340


	//----- nvinfo : EIATTR_CRS_STACK_SIZE
	.align		4
.L_13:
        /*0044*/ 	.byte	0x04, 0x1e
        /*0046*/ 	.short	(.L_15 - .L_14)
.L_14:
        /*0048*/ 	.word	0x00000000


	//----- nvinfo : EIATTR_CBANK_PARAM_SIZE
	.align		4
.L_15:
        /*004c*/ 	.byte	0x03, 0x19
        /*004e*/ 	.short	0x0010


	//----- nvinfo : EIATTR_PARAM_CBANK
	.align		4
        /*0050*/ 	.byte	0x04, 0x0a
        /*0052*/ 	.short	(.L_17 - .L_16)
	.align		4
.L_16:
        /*0054*/ 	.word	index@(.nv.constant0._Z10stencil_1dPiS_)
        /*0058*/ 	.short	0x0380
        /*005a*/ 	.short	0x0010


	//----- nvinfo : EIATTR_SW_WAR
	.align		4
.L_17:
        /*005c*/ 	.byte	0x04, 0x36
        /*005e*/ 	.short	(.L_19 - .L_18)
.L_18:
        /*0060*/ 	.word	0x00000008
.L_19:


//--------------------- .nv.callgraph             --------------------------
	.section	.nv.callgraph,"",@"SHT_CUDA_CALLGRAPH"
	.align	4
	.sectionentsize	8
	.align		4
        /*0000*/ 	.word	0x00000000
	.align		4
        /*0004*/ 	.word	0xffffffff
	.align		4
        /*0008*/ 	.word	0x00000000
	.align		4
        /*000c*/ 	.word	0xfffffffe
	.align		4
        /*0010*/ 	.word	0x00000000
	.align		4
        /*0014*/ 	.word	0xfffffffd
	.align		4
        /*0018*/ 	.word	0x00000000
	.align		4
        /*001c*/ 	.word	0xfffffffc


//--------------------- .text._Z10stencil_1dPiS_  --------------------------
	.section	.text._Z10stencil_1dPiS_,"ax",@progbits
	.align	128
        .global         _Z10stencil_1dPiS_
        .type           _Z10stencil_1dPiS_,@function
        .size           _Z10stencil_1dPiS_,(.L_x_3 - _Z10stencil_1dPiS_)
        .other          _Z10stencil_1dPiS_,@"STO_CUDA_ENTRY STV_DEFAULT"
_Z10stencil_1dPiS_:
.text._Z10stencil_1dPiS_:
[----:B------:R-:W-:Y:S01]  /*0000*/  LDC R1, c[0x0][0x37c] ;  /* 0x0000df00ff017b82 */ /* 0x000fe20000000800 */
[----:B------:R-:W0:Y:S07]  /*0010*/  S2R R4, SR_TID.X ;  /* 0x0000000000047919 */ /* 0x000e2e0000002100 */
[----:B------:R-:W0:Y:S01]  /*0020*/  S2UR UR4, SR_CTAID.X ;  /* 0x00000000000479c3 */ /* 0x000e220000002500 */
[----:B------:R-:W1:Y:S07]  /*0030*/  LDCU.64 UR6, c[0x0][0x358] ;  /* 0x00006b00ff0677ac */ /* 0x000e6e0008000a00 */
[----:B------:R-:W0:Y:S08]  /*0040*/  LDC R5, c[0x0][0x360] ;  /* 0x0000d800ff057b82 */ /* 0x000e300000000800 */
[----:B------:R-:W2:Y:S01]  /*0050*/  LDC.64 R6, c[0x0][0x380] ;  /* 0x0000e000ff067b82 */ /* 0x000ea20000000a00 */
[----:B0-----:R-:W-:-:S04]  /*0060*/  IMAD R5, R5, UR4, R4 ;  /* 0x0000000405057c24 */ /* 0x001fc8000f8e0204 */
[----:B--2---:R-:W-:-:S05]  /*0070*/  IMAD.WIDE R2, R5, 0x4, R6 ;  /* 0x0000000405027825 */ /* 0x004fca00078e0206 */
[----:B-1----:R-:W2:Y:S01]  /*0080*/  LDG.E R0, desc[UR6][R2.64] ;  /* 0x0000000602007981 */ /* 0x002ea2000c1e1900 */
[----:B------:R-:W0:Y:S01]  /*0090*/  S2UR UR5, SR_CgaCtaId ;  /* 0x00000000000579c3 */ /* 0x000e220000008800 */
[----:B------:R-:W-:Y:S01]  /*00a0*/  UMOV UR4, 0x400 ;  /* 0x0000040000047882 */ /* 0x000fe20000000000 */
[----:B------:R-:W-:Y:S01]  /*00b0*/  ISETP.GT.U32.AND P0, PT, R4, 0x6, PT ;  /* 0x000000060400780c */ /* 0x000fe20003f04070 */
[----:B------:R-:W-:Y:S01]  /*00c0*/  BSSY.RECONVERGENT B0, `(.L_x_0) ;  /* 0x000000d000007945 */ /* 0x000fe20003800200 */
[----:B0-----:R-:W-:-:S06]  /*00d0*/  ULEA UR4, UR5, UR4, 0x18 ;  /* 0x0000000405047291 */ /* 0x001fcc000f8ec0ff */
[----:B------:R-:W-:-:S05]  /*00e0*/  LEA R9, R4, UR4, 0x2 ;  /* 0x0000000404097c11 */ /* 0x000fca000f8e10ff */
[----:B--2---:R0:W-:Y:S01]  /*00f0*/  STS [R9+0x1c], R0 ;  /* 0x00001c0009007388 */ /* 0x0041e20000000800 */
[----:B------:R-:W-:Y:S05]  /*0100*/  @P0 BRA `(.L_x_1) ;  /* 0x0000000000200947 */ /* 0x000fea0003800000 */
[C---:B------:R-:W-:Y:S01]  /*0110*/  ISETP.GE.AND P0, PT, R5.reuse, 0x7, PT ;  /* 0x000000070500780c */ /* 0x040fe20003f06270 */
[----:B0-----:R-:W-:Y:S01]  /*0120*/  IMAD.MOV.U32 R0, RZ, RZ, RZ ;  /* 0x000000ffff007224 */ /* 0x001fe200078e00ff */
[----:B------:R-:W2:Y:S11]  /*0130*/  LDG.E R2, desc[UR6][R2.64+0x400] ;  /* 0x0004000602027981 */ /* 0x000eb6000c1e1900 */
[----:B------:R-:W-:-:S04]  /*0140*/  @P0 VIADD R11, R5, 0xfffffff9 ;  /* 0xfffffff9050b0836 */ /* 0x000fc80000000000 */
[----:B------:R-:W-:-:S05]  /*0150*/  @P0 IMAD.WIDE.U32 R6, R11, 0x4, R6 ;  /* 0x000000040b060825 */ /* 0x000fca00078e0006 */
[----:B------:R-:W3:Y:S04]  /*0160*/  @P0 LDG.E R0, desc[UR6][R6.64] ;  /* 0x0000000606000981 */ /* 0x000ee8000c1e1900 */
[----:B--2---:R1:W-:Y:S04]  /*0170*/  STS [R9+0x41c], R2 ;  /* 0x00041c0209007388 */ /* 0x0043e80000000800 */
[----:B---3--:R1:W-:Y:S02]  /*0180*/  STS [R9], R0 ;  /* 0x0000000009007388 */ /* 0x0083e40000000800 */
.L_x_1:
[----:B------:R-:W-:Y:S05]  /*0190*/  BSYNC.RECONVERGENT B0 ;  /* 0x0000000000007941 */ /* 0x000fea0003800200 */
.L_x_0:
[----:B------:R-:W-:Y:S08]  /*01a0*/  BAR.SYNC.DEFER_BLOCKING 0x0 ;  /* 0x0000000000007b1d */ /* 0x000ff00000010000 */
[----:B-1----:R-:W1:Y:S01]  /*01b0*/  LDC.64 R2, c[0x0][0x388] ;  /* 0x0000e200ff027b82 */ /* 0x002e620000000a00 */
[----:B0-----:R-:W-:Y:S04]  /*01c0*/  LDS R0, [R9] ;  /* 0x0000000009007984 */ /* 0x001fe80000000800 */
[----:B------:R-:W-:Y:S01]  /*01d0*/  LDS R7, [R9+0x4] ;  /* 0x0000040009077984 */ /* 0x000fe20000000800 */
[----:B-1----:R-:W-:-:S03]  /*01e0*/  IMAD.WIDE R2, R5, 0x4, R2 ;  /* 0x0000000405027825 */ /* 0x002fc600078e0202 */
[----:B------:R-:W0:Y:S04]  /*01f0*/  LDS R4, [R9+0x8] ;  /* 0x0000080009047984 */ /* 0x000e280000000800 */
[----:B------:R-:W-:Y:S04]  /*0200*/  LDS R11, [R9+0xc] ;  /* 0x00000c00090b7984 */ /* 0x000fe80000000800 */
[----:B------:R-:W1:Y:S04]  /*0210*/  LDS R6, [R9+0x10] ;  /* 0x0000100009067984 */ /* 0x000e680000000800 */
[----:B------:R-:W-:Y:S04]  /*0220*/  LDS R13, [R9+0x14] ;  /* 0x00001400090d7984 */ /* 0x000fe80000000800 */
[----:B------:R-:W2:Y:S04]  /*0230*/  LDS R8, [R9+0x18] ;  /* 0x0000180009087984 */ /* 0x000ea80000000800 */
[----:B------:R-:W-:Y:S04]  /*0240*/  LDS R15, [R9+0x1c] ;  /* 0x00001c00090f7984 */ /* 0x000fe80000000800 */
[----:B------:R-:W3:Y:S04]  /*0250*/  LDS R10, [R9+0x20] ;  /* 0x00002000090a7984 */ /* 0x000ee80000000800 */
[----:B------:R-:W-:Y:S04]  /*0260*/  LDS R17, [R9+0x24] ;  /* 0x0000240009117984 */ /* 0x000fe80000000800 */
[----:B------:R-:W4:Y:S04]  /*0270*/  LDS R12, [R9+0x28] ;  /* 0x00002800090c7984 */ /* 0x000f280000000800 */
[----:B------:R-:W-:Y:S04]  /*0280*/  LDS R19, [R9+0x2c] ;  /* 0x00002c0009137984 */ /* 0x000fe80000000800 */
[----:B------:R-:W5:Y:S01]  /*0290*/  LDS R14, [R9+0x30] ;  /* 0x00003000090e7984 */ /* 0x000f620000000800 */
[----:B0-----:R-:W-:-:S03]  /*02a0*/  IADD3 R0, PT, PT, R4, R7, R0 ;  /* 0x0000000704007210 */ /* 0x001fc60007ffe000 */
[----:B------:R-:W-:Y:S04]  /*02b0*/  LDS R21, [R9+0x34] ;  /* 0x0000340009157984 */ /* 0x000fe80000000800 */
[----:B------:R-:W0:Y:S01]  /*02c0*/  LDS R16, [R9+0x38] ;  /* 0x0000380009107984 */ /* 0x000e220000000800 */
[----:B-1----:R-:W-:-:S04]  /*02d0*/  IADD3 R0, PT, PT, R6, R11, R0 ;  /* 0x0000000b06007210 */ /* 0x002fc80007ffe000 */
[----:B--2---:R-:W-:-:S04]  /*02e0*/  IADD3 R0, PT, PT, R8, R13, R0 ;  /* 0x0000000d08007210 */ /* 0x004fc80007ffe000 */
[----:B---3--:R-:W-:-:S04]  /*02f0*/  IADD3 R0, PT, PT, R10, R15, R0 ;  /* 0x0000000f0a007210 */ /* 0x008fc80007ffe000 */
[----:B----4-:R-:W-:-:S04]  /*0300*/  IADD3 R0, PT, PT, R12, R17, R0 ;  /* 0x000000110c007210 */ /* 0x010fc80007ffe000 */
[----:B-----5:R-:W-:-:S04]  /*0310*/  IADD3 R0, PT, PT, R14, R19, R0 ;  /* 0x000000130e007210 */ /* 0x020fc80007ffe000 */
[----:B0-----:R-:W-:-:S05]  /*0320*/  IADD3 R21, PT, PT, R16, R21, R0 ;  /* 0x0000001510157210 */ /* 0x001fca0007ffe000 */
[----:B------:R-:W-:Y:S01]  /*0330*/  STG.E desc[UR6][R2.64], R21 ;  /* 0x0000001502007986 */ /* 0x000fe2000c101906 */
[----:B------:R-:W-:Y:S05]  /*0340*/  EXIT ;  /* 0x000000000000794d */ /* 0x000fea0003800000 */
.L_x_2:
[----:B------:R-:W-:-:S00]  /*0350*/  BRA `(.L_x_2) ;  /* 0xfffffffc00fc7947 */ /* 0x000fc0000383ffff */
[----:B------:R-:W-:-:S00]  /*0360*/  NOP ;  /* 0x0000000000007918 */ /* 0x000fc00000000000 */
        /* <DEDUP_REMOVED lines=9> */
.L_x_3:


//--------------------- .nv.shared._Z10stencil_1dPiS_ --------------------------
	.section	.nv.shared._Z10stencil_1dPiS_,"aw",@nobits
	.sectionflags	@""
	.align	4
.nv.shared._Z10stencil_1dPiS_:
	.zero		2104


//--------------------- .nv.shared.reserved.0     --------------------------
	.section	.nv.shared.reserved.0,"aw",@nobits
	.weak		__nv_reservedSMEM_offset_0_alias
	.size		__nv_reservedSMEM_offset_0_alias, 0, 64
	.other		__nv_reservedSMEM_offset_0_alias,@"STO_CUDA_RESERVED_SHARED STV_DEFAULT"
__nv_reservedSMEM_offset_0_alias:
	.zero		0
	.zero		64


//--------------------- .nv.constant0._Z10stencil_1dPiS_ --------------------------
	.section	.nv.constant0._Z10stencil_1dPiS_,"a",@progbits
	.sectionflags	@""
	.align	4
.nv.constant0._Z10stencil_1dPiS_:
	.zero		912


//--------------------- SYMBOLS --------------------------

	.type		.nv.reservedSmem.offset0,@object
	.size		.nv.reservedSmem.offset0,0x4
	.type		.nv.reservedSmem.cap,@object
	.size		.nv.reservedSmem.cap,0x4
